	.headerflags	@"EF_CUDA_TEXMODE_UNIFIED EF_CUDA_64BIT_ADDRESS EF_CUDA_ACCELERATORS EF_CUDA_SM90 EF_CUDA_VIRTUAL_SM(EF_CUDA_SM90)"
	.elftype	@"ET_EXEC"


//--------------------- .nv.info                  --------------------------
	.section	.nv.info,"",@"SHT_CUDA_INFO"
	.align	4


	//----- nvinfo : EIATTR_REGCOUNT
	.align		4
        /*0000*/ 	.byte	0x04, 0x2f
        /*0002*/ 	.short	(.L_3 - .L_2)
	.align		4
.L_2:
        /*0004*/ 	.word	index@(triton_poi_fused__native_batch_norm_legit_no_training_cat_relu_6)
        /*0008*/ 	.word	0x00000017


	//----- nvinfo : EIATTR_MIN_STACK_SIZE
	.align		4
.L_3:
        /*000c*/ 	.byte	0x04, 0x12
        /*000e*/ 	.short	(.L_5 - .L_4)
	.align		4
.L_4:
        /*0010*/ 	.word	index@(triton_poi_fused__native_batch_norm_legit_no_training_cat_relu_6)
        /*0014*/ 	.word	0x00000000


	//----- nvinfo : EIATTR_FRAME_SIZE
	.align		4
.L_5:
        /*0018*/ 	.byte	0x04, 0x11
        /*001a*/ 	.short	(.L_7 - .L_6)
	.align		4
.L_6:
        /*001c*/ 	.word	index@(triton_poi_fused__native_batch_norm_legit_no_training_cat_relu_6)
        /*0020*/ 	.word	0x00000000


	//----- nvinfo : EIATTR_MIN_STACK_SIZE
	.align		4
.L_7:
        /*0024*/ 	.byte	0x04, 0x12
        /*0026*/ 	.short	(.L_9 - .L_8)
	.align		4
.L_8:
        /*0028*/ 	.word	index@(triton_poi_fused__native_batch_norm_legit_no_training_cat_relu_6)
        /*002c*/ 	.word	0x00000000
.L_9:


//--------------------- .nv.info.triton_poi_fused__native_batch_norm_legit_no_training_cat_relu_6 --------------------------
	.section	.nv.info.triton_poi_fused__native_batch_norm_legit_no_training_cat_relu_6,"",@"SHT_CUDA_INFO"
	.sectionflags	@""
	.align	4


	//----- nvinfo : EIATTR_CUDA_API_VERSION
	.align		4
        /*0000*/ 	.byte	0x04, 0x37
        /*0002*/ 	.short	(.L_11 - .L_10)
.L_10:
        /*0004*/ 	.word	0x0000007c


	//----- nvinfo : EIATTR_KPARAM_INFO
	.align		4
.L_11:
        /*0008*/ 	.byte	0x04, 0x17
        /*000a*/ 	.short	(.L_13 - .L_12)
.L_12:
        /*000c*/ 	.word	0x00000000
        /*0010*/ 	.short	0x0008
        /*0012*/ 	.short	0x0040
        /*0014*/ 	.byte	0x00, 0xf0, 0x11, 0x00


	//----- nvinfo : EIATTR_KPARAM_INFO
	.align		4
.L_13:
        /*0018*/ 	.byte	0x04, 0x17
        /*001a*/ 	.short	(.L_15 - .L_14)
.L_14:
        /*001c*/ 	.word	0x00000000
        /*0020*/ 	.short	0x0007
        /*0022*/ 	.short	0x0038
        /*0024*/ 	.byte	0x00, 0xf4, 0x21, 0x00


	//----- nvinfo : EIATTR_KPARAM_INFO
	.align		4
.L_15:
        /*0028*/ 	.byte	0x04, 0x17
        /*002a*/ 	.short	(.L_17 - .L_16)
.L_16:
        /*002c*/ 	.word	0x00000000
        /*0030*/ 	.short	0x0006
        /*0032*/ 	.short	0x0030
        /*0034*/ 	.byte	0x00, 0xf4, 0x21, 0x00


	//----- nvinfo : EIATTR_KPARAM_INFO
	.align		4
.L_17:
        /*0038*/ 	.byte	0x04, 0x17
        /*003a*/ 	.short	(.L_19 - .L_18)
.L_18:
        /*003c*/ 	.word	0x00000000
        /*0040*/ 	.short	0x0005
        /*0042*/ 	.short	0x0028
        /*0044*/ 	.byte	0x00, 0xf4, 0x21, 0x00


	//----- nvinfo : EIATTR_KPARAM_INFO
	.align		4
.L_19:
        /*0048*/ 	.byte	0x04, 0x17
        /*004a*/ 	.short	(.L_21 - .L_20)
.L_20:
        /*004c*/ 	.word	0x00000000
        /*0050*/ 	.short	0x0004
        /*0052*/ 	.short	0x0020
        /*0054*/ 	.byte	0x00, 0xf4, 0x21, 0x00


	//----- nvinfo : EIATTR_KPARAM_INFO
	.align		4
.L_21:
        /*0058*/ 	.byte	0x04, 0x17
        /*005a*/ 	.short	(.L_23 - .L_22)
.L_22:
        /*005c*/ 	.word	0x00000000
        /*0060*/ 	.short	0x0003
        /*0062*/ 	.short	0x0018
        /*0064*/ 	.byte	0x00, 0xf4, 0x21, 0x00


	//----- nvinfo : EIATTR_KPARAM_INFO
	.align		4
.L_23:
        /*0068*/ 	.byte	0x04, 0x17
        /*006a*/ 	.short	(.L_25 - .L_24)
.L_24:
        /*006c*/ 	.word	0x00000000
        /*0070*/ 	.short	0x0002
        /*0072*/ 	.short	0x0010
        /*0074*/ 	.byte	0x00, 0xf4, 0x21, 0x00


	//----- nvinfo : EIATTR_KPARAM_INFO
	.align		4
.L_25:
        /*0078*/ 	.byte	0x04, 0x17
        /*007a*/ 	.short	(.L_27 - .L_26)
.L_26:
        /*007c*/ 	.word	0x00000000
        /*0080*/ 	.short	0x0001
        /*0082*/ 	.short	0x0008
        /*0084*/ 	.byte	0x00, 0xf4, 0x21, 0x00


	//----- nvinfo : EIATTR_KPARAM_INFO
	.align		4
.L_27:
        /*0088*/ 	.byte	0x04, 0x17
        /*008a*/ 	.short	(.L_29 - .L_28)
.L_28:
        /*008c*/ 	.word	0x00000000
        /*0090*/ 	.short	0x0000
        /*0092*/ 	.short	0x0000
        /*0094*/ 	.byte	0x00, 0xf4, 0x21, 0x00


	//----- nvinfo : EIATTR_SPARSE_MMA_MASK
	.align		4
.L_29:
        /*0098*/ 	.byte	0x03, 0x50
        /*009a*/ 	.short	0x0000


	//----- nvinfo : EIATTR_MAXREG_COUNT
	.align		4
        /*009c*/ 	.byte	0x03, 0x1b
        /*009e*/ 	.short	0x00ff


	//----- nvinfo : EIATTR_EXIT_INSTR_OFFSETS
	.align		4
        /*00a0*/ 	.byte	0x04, 0x1c
        /*00a2*/ 	.short	(.L_31 - .L_30)


	//   ....[0]....
.L_30:
        /*00a4*/ 	.word	0x00000520


	//----- nvinfo : EIATTR_REQNTID
	.align		4
.L_31:
        /*00a8*/ 	.byte	0x04, 0x10
        /*00aa*/ 	.short	(.L_33 - .L_32)
.L_32:
        /*00ac*/ 	.word	0x00000100
        /*00b0*/ 	.word	0x00000001
        /*00b4*/ 	.word	0x00000001


	//----- nvinfo : EIATTR_CBANK_PARAM_SIZE
	.align		4
.L_33:
        /*00b8*/ 	.byte	0x03, 0x19
        /*00ba*/ 	.short	0x0044


	//----- nvinfo : EIATTR_PARAM_CBANK
	.align		4
        /*00bc*/ 	.byte	0x04, 0x0a
        /*00be*/ 	.short	(.L_35 - .L_34)
	.align		4
.L_34:
        /*00c0*/ 	.word	index@(.nv.constant0.triton_poi_fused__native_batch_norm_legit_no_training_cat_relu_6)
        /*00c4*/ 	.short	0x0210
        /*00c6*/ 	.short	0x0044


	//----- nvinfo : EIATTR_SW_WAR
	.align		4
.L_35:
        /*00c8*/ 	.byte	0x04, 0x36
        /*00ca*/ 	.short	(.L_37 - .L_36)
.L_36:
        /*00cc*/ 	.word	0x00000008
.L_37:


//--------------------- .nv.callgraph             --------------------------
	.section	.nv.callgraph,"",@"SHT_CUDA_CALLGRAPH"
	.align	4
	.sectionentsize	8
	.align		4
        /*0000*/ 	.word	0x00000000
	.align		4
        /*0004*/ 	.word	0xffffffff
	.align		4
        /*0008*/ 	.word	0x00000000
	.align		4
        /*000c*/ 	.word	0xfffffffe
	.align		4
        /*0010*/ 	.word	0x00000000
	.align		4
        /*0014*/ 	.word	0xfffffffd
	.align		4
        /*0018*/ 	.word	0x00000000
	.align		4
        /*001c*/ 	.word	0xfffffffc


//--------------------- .nv.constant4             --------------------------
	.section	.nv.constant4,"a",@progbits
	.align	8
	.align		8
.nv.constant4:
        /*0000*/ 	.dword	_$_str
	.align		8
        /*0008*/ 	.dword	_$_str_$_2


//--------------------- .text.triton_poi_fused__native_batch_norm_legit_no_training_cat_relu_6 --------------------------
	.section	.text.triton_poi_fused__native_batch_norm_legit_no_training_cat_relu_6,"ax",@progbits
	.align	128
        .global         triton_poi_fused__native_batch_norm_legit_no_training_cat_relu_6
        .type           triton_poi_fused__native_batch_norm_legit_no_training_cat_relu_6,@function
        .size           triton_poi_fused__native_batch_norm_legit_no_training_cat_relu_6,(.L_x_1 - triton_poi_fused__native_batch_norm_legit_no_training_cat_relu_6)
        .other          triton_poi_fused__native_batch_norm_legit_no_training_cat_relu_6,@"STO_CUDA_ENTRY STV_DEFAULT"
triton_poi_fused__native_batch_norm_legit_no_training_cat_relu_6:
.text.triton_poi_fused__native_batch_norm_legit_no_training_cat_relu_6:
[----:B------:R-:W-:Y:S01]  /*0000*/  LDC R1, c[0x0][0x28] ;  /* 0x00000a00ff017b82 */ /* 0x000fe20000000800 */
[----:B------:R-:W1:Y:S07]  /*0010*/  S2R R0, SR_TID.X ;  /* 0x0000000000007919 */ /* 0x000e6e0000002100 */
[----:B------:R-:W2:Y:S01]  /*0020*/  LDC.64 R4, c[0x0][0x228] ;  /* 0x00008a00ff047b82 */ /* 0x000ea20000000a00 */
[----:B------:R-:W-:Y:S01]  /*0030*/  ULDC.64 UR4, c[0x0][0x208] ;  /* 0x0000820000047ab9 */ /* 0x000fe20000000a00 */
[----:B------:R-:W-:Y:S01]  /*0040*/  ULDC.64 UR6, c[0x0][0x218] ;  /* 0x0000860000067ab9 */ /* 0x000fe20000000a00 */
[----:B------:R-:W3:Y:S01]  /*0050*/  S2R R3, SR_CTAID.X ;  /* 0x0000000000037919 */ /* 0x000ee20000002500 */
[----:B-1----:R-:W-:-:S05]  /*0060*/  IMAD.SHL.U32 R0, R0, 0x2, RZ ;  /* 0x0000000200007824 */ /* 0x002fca00078e00ff */
[----:B------:R-:W-:-:S05]  /*0070*/  LOP3.LUT R0, R0, 0x1fe, RZ, 0xc0, !PT ;  /* 0x000001fe00007812 */ /* 0x000fca00078ec0ff */
[----:B---3--:R-:W-:-:S05]  /*0080*/  IMAD R0, R3, 0x200, R0 ;  /* 0x0000020003007824 */ /* 0x008fca00078e0200 */
[----:B------:R-:W-:-:S04]  /*0090*/  SHF.R.S32.HI R3, RZ, 0x1f, R0 ;  /* 0x0000001fff037819 */ /* 0x000fc80000011400 */
[----:B------:R-:W-:-:S04]  /*00a0*/  LEA.HI R8, R3, R0, RZ, 0x8 ;  /* 0x0000000003087211 */ /* 0x000fc800078f40ff */
[----:B------:R-:W-:-:S05]  /*00b0*/  SHF.R.S32.HI R6, RZ, 0x8, R8 ;  /* 0x00000008ff067819 */ /* 0x000fca0000011408 */
[----:B------:R-:W-:-:S05]  /*00c0*/  IMAD.HI R2, R6, 0x66666667, RZ ;  /* 0x6666666706027827 */ /* 0x000fca00078e02ff */
[----:B------:R-:W-:-:S04]  /*00d0*/  SHF.R.U32.HI R3, RZ, 0x1f, R2 ;  /* 0x0000001fff037819 */ /* 0x000fc80000011602 */
[----:B------:R-:W-:-:S05]  /*00e0*/  LEA.HI.SX32 R3, R2, R3, 0x1a ;  /* 0x0000000302037211 */ /* 0x000fca00078fd2ff */
[----:B------:R-:W-:Y:S02]  /*00f0*/  IMAD R6, R3, -0xa0, R6 ;  /* 0xffffff6003067824 */ /* 0x000fe400078e0206 */
[----:B------:R-:W-:Y:S01]  /*0100*/  IMAD.HI R10, R0, 0x66666667, RZ ;  /* 0x66666667000a7827 */ /* 0x000fe200078e02ff */
[----:B------:R-:W-:Y:S01]  /*0110*/  LOP3.LUT R9, R8, 0xffffff00, RZ, 0xc0, !PT ;  /* 0xffffff0008097812 */ /* 0x000fe200078ec0ff */
[----:B------:R-:W1:Y:S02]  /*0120*/  LDC.64 R2, c[0x0][0x210] ;  /* 0x00008400ff027b82 */ /* 0x000e640000000a00 */
[----:B--2---:R-:W-:-:S05]  /*0130*/  IMAD.WIDE R4, R6, 0x4, R4 ;  /* 0x0000000406047825 */ /* 0x004fca00078e0204 */
[----:B------:R2:W3:Y:S01]  /*0140*/  LDG.E.EL R7, desc[UR4][R4.64] ;  /* 0x0000000404077981 */ /* 0x0004e2000c2e1900 */
[----:B------:R-:W-:Y:S01]  /*0150*/  SHF.R.U32.HI R11, RZ, 0x1f, R10 ;  /* 0x0000001fff0b7819 */ /* 0x000fe2000001160a */
[----:B------:R-:W-:-:S03]  /*0160*/  IMAD.IADD R9, R0, 0x1, -R9 ;  /* 0x0000000100097824 */ /* 0x000fc600078e0a09 */
[----:B------:R-:W-:Y:S01]  /*0170*/  LEA.HI.SX32 R11, R10, R11, 0x12 ;  /* 0x0000000b0a0b7211 */ /* 0x000fe200078f92ff */
[----:B------:R-:W-:-:S04]  /*0180*/  IMAD.SHL.U32 R10, R6, 0x100, RZ ;  /* 0x00000100060a7824 */ /* 0x000fc800078e00ff */
[C---:B------:R-:W-:Y:S01]  /*0190*/  IMAD.SHL.U32 R12, R11.reuse, 0x2000, RZ ;  /* 0x000020000b0c7824 */ /* 0x040fe200078e00ff */
[----:B--2---:R-:W-:Y:S01]  /*01a0*/  SHF.R.S32.HI R4, RZ, 0x1f, R9 ;  /* 0x0000001fff047819 */ /* 0x004fe20000011409 */
[----:B------:R-:W-:-:S03]  /*01b0*/  IMAD R8, R11, -0xa000, R0 ;  /* 0xffff60000b087824 */ /* 0x000fc600078e0200 */
[----:B------:R-:W-:Y:S01]  /*01c0*/  IADD3 R5, P0, P1, R10, R9, R12 ;  /* 0x000000090a057210 */ /* 0x000fe2000791e00c */
[----:B------:R-:W-:Y:S01]  /*01d0*/  IMAD R17, R11, 0x8000, R8 ;  /* 0x000080000b117824 */ /* 0x000fe200078e0208 */
[----:B------:R-:W-:Y:S01]  /*01e0*/  SHF.R.S32.HI R13, RZ, 0x1f, R12 ;  /* 0x0000001fff0d7819 */ /* 0x000fe2000001140c */
[----:B------:R-:W2:Y:S01]  /*01f0*/  LDC.64 R8, c[0x0][0x220] ;  /* 0x00008800ff087b82 */ /* 0x000ea20000000a00 */
[----:B------:R-:W-:Y:S01]  /*0200*/  SHF.R.S32.HI R10, RZ, 0x1f, R10 ;  /* 0x0000001fff0a7819 */ /* 0x000fe2000001140a */
[----:B-1----:R-:W-:Y:S01]  /*0210*/  IMAD.WIDE R16, R17, 0x4, R2 ;  /* 0x0000000411107825 */ /* 0x002fe200078e0202 */
[----:B------:R-:W-:Y:S02]  /*0220*/  LEA R18, P2, R5, UR6, 0x2 ;  /* 0x0000000605127c11 */ /* 0x000fe4000f8410ff */
[----:B------:R-:W-:Y:S02]  /*0230*/  CS2R R2, SRZ ;  /* 0x0000000000027805 */ /* 0x000fe4000001ff00 */
[----:B------:R-:W-:-:S02]  /*0240*/  IADD3.X R4, R10, R4, R13, P0, P1 ;  /* 0x000000040a047210 */ /* 0x000fc400007e240d */
[C---:B------:R-:W-:Y:S01]  /*0250*/  ISETP.GE.AND P1, PT, R6.reuse, 0x80, PT ;  /* 0x000000800600780c */ /* 0x040fe20003f26270 */
[----:B------:R-:W1:Y:S01]  /*0260*/  LDC.64 R12, c[0x0][0x230] ;  /* 0x00008c00ff0c7b82 */ /* 0x000e620000000a00 */
[----:B------:R-:W-:Y:S02]  /*0270*/  ISETP.GT.AND P0, PT, R6, 0x7f, PT ;  /* 0x0000007f0600780c */ /* 0x000fe40003f04270 */
[----:B------:R-:W-:-:S05]  /*0280*/  LEA.HI.X R19, R5, UR7, R4, 0x2, P2 ;  /* 0x0000000705137c11 */ /* 0x000fca00090f1404 */
[----:B------:R-:W4:Y:S01]  /*0290*/  LDC.64 R10, c[0x0][0x238] ;  /* 0x00008e00ff0a7b82 */ /* 0x000f220000000a00 */
[----:B------:R-:W-:-:S03]  /*02a0*/  CS2R R4, SRZ ;  /* 0x0000000000047805 */ /* 0x000fc6000001ff00 */
[----:B------:R-:W5:Y:S01]  /*02b0*/  @!P1 LDG.E.64 R2, desc[UR4][R16.64] ;  /* 0x0000000410029981 */ /* 0x000f62000c1e1b00 */
[----:B--2---:R-:W-:-:S03]  /*02c0*/  IMAD.WIDE R8, R6, 0x4, R8 ;  /* 0x0000000406087825 */ /* 0x004fc600078e0208 */
[----:B------:R-:W2:Y:S04]  /*02d0*/  @P0 LDG.E.64 R4, desc[UR4][R18.64+-0x20000] ;  /* 0xfe00000412040981 */ /* 0x000ea8000c1e1b00 */
[----:B------:R1:W2:Y:S02]  /*02e0*/  LDG.E.EL R8, desc[UR4][R8.64] ;  /* 0x0000000408087981 */ /* 0x0002a4000c2e1900 */
[----:B-1----:R-:W-:-:S06]  /*02f0*/  IMAD.WIDE R12, R6, 0x4, R12 ;  /* 0x00000004060c7825 */ /* 0x002fcc00078e020c */
[----:B------:R-:W2:Y:S01]  /*0300*/  LDG.E.EL R12, desc[UR4][R12.64] ;  /* 0x000000040c0c7981 */ /* 0x000ea2000c2e1900 */
[----:B----4-:R-:W-:Y:S02]  /*0310*/  IMAD.WIDE R14, R6, 0x4, R10 ;  /* 0x00000004060e7825 */ /* 0x010fe400078e020a */
[----:B------:R-:W1:Y:S04]  /*0320*/  LDC.64 R10, c[0x0][0x240] ;  /* 0x00009000ff0a7b82 */ /* 0x000e680000000a00 */
[----:B------:R-:W4:Y:S01]  /*0330*/  LDG.E.EL R15, desc[UR4][R14.64] ;  /* 0x000000040e0f7981 */ /* 0x000f22000c2e1900 */
[----:B0-----:R-:W-:Y:S02]  /*0340*/  IMAD.MOV.U32 R9, RZ, RZ, 0x3e800000 ;  /* 0x3e800000ff097424 */ /* 0x001fe400078e00ff */
[----:B-1----:R-:W-:-:S04]  /*0350*/  IMAD.WIDE R10, R0, 0x4, R10 ;  /* 0x00000004000a7825 */ /* 0x002fc800078e020a */
[----:B---3--:R-:W-:Y:S02]  /*0360*/  FADD R20, R7, 9.9999997473787516356e-06 ;  /* 0x3727c5ac07147421 */ /* 0x008fe40000000000 */
[----:B------:R-:W0:Y:S02]  /*0370*/  LDC.64 R6, c[0x0][0x248] ;  /* 0x00009200ff067b82 */ /* 0x000e240000000a00 */
[----:B------:R-:W1:Y:S02]  /*0380*/  MUFU.SQRT R16, R20 ;  /* 0x0000001400107308 */ /* 0x000e640000002000 */
[C---:B-1----:R-:W-:Y:S02]  /*0390*/  FSETP.GT.AND P2, PT, R16.reuse, 8.50705917302346158658e+37, PT ;  /* 0x7e8000001000780b */ /* 0x042fe40003f44000 */
[----:B------:R-:W-:-:S11]  /*03a0*/  FSETP.GEU.AND P3, PT, R16, 1.175494350822287508e-38, PT ;  /* 0x008000001000780b */ /* 0x000fd60003f6e000 */
[----:B------:R-:W-:-:S04]  /*03b0*/  @P2 FMUL R16, R16, 0.25 ;  /* 0x3e80000010102820 */ /* 0x000fc80000400000 */
[----:B------:R-:W-:-:S06]  /*03c0*/  @!P3 FMUL R16, R16, 16777216 ;  /* 0x4b8000001010b820 */ /* 0x000fcc0000400000 */
[----:B------:R-:W1:Y:S01]  /*03d0*/  MUFU.RCP R16, R16 ;  /* 0x0000001000107308 */ /* 0x000e620000001000 */
[----:B------:R-:W-:Y:S02]  /*03e0*/  FSEL R9, R9, 1, P2 ;  /* 0x3f80000009097808 */ /* 0x000fe40001000000 */
[----:B-----5:R-:W-:Y:S02]  /*03f0*/  SEL R2, R2, RZ, !P1 ;  /* 0x000000ff02027207 */ /* 0x020fe40004800000 */
[----:B------:R-:W-:Y:S02]  /*0400*/  SEL R3, R3, RZ, !P1 ;  /* 0x000000ff03037207 */ /* 0x000fe40004800000 */
[----:B--2---:R-:W-:Y:S01]  /*0410*/  @P1 SEL R2, R4, RZ, P0 ;  /* 0x000000ff04021207 */ /* 0x004fe20000000000 */
[----:B------:R-:W-:Y:S01]  /*0420*/  @!P3 FMUL R9, R9, 16777216 ;  /* 0x4b8000000909b820 */ /* 0x000fe20000400000 */
[----:B------:R-:W-:-:S03]  /*0430*/  @P1 SEL R3, R5, RZ, P0 ;  /* 0x000000ff05031207 */ /* 0x000fc60000000000 */
[C---:B------:R-:W-:Y:S02]  /*0440*/  FADD R4, -R8.reuse, R2 ;  /* 0x0000000208047221 */ /* 0x040fe40000000100 */
[----:B------:R-:W-:Y:S01]  /*0450*/  FADD R8, -R8, R3 ;  /* 0x0000000308087221 */ /* 0x000fe20000000100 */
[----:B-1----:R-:W-:-:S04]  /*0460*/  FMUL R9, R16, R9 ;  /* 0x0000000910097220 */ /* 0x002fc80000400000 */
[-C--:B------:R-:W-:Y:S01]  /*0470*/  FMUL R4, R4, R9.reuse ;  /* 0x0000000904047220 */ /* 0x080fe20000400000 */
[----:B------:R-:W-:-:S03]  /*0480*/  FMUL R8, R8, R9 ;  /* 0x0000000908087220 */ /* 0x000fc60000400000 */
[C-C-:B----4-:R-:W-:Y:S01]  /*0490*/  FFMA R4, R12.reuse, R4, R15.reuse ;  /* 0x000000040c047223 */ /* 0x150fe2000000000f */
[----:B------:R-:W-:-:S04]  /*04a0*/  FFMA R8, R12, R8, R15 ;  /* 0x000000080c087223 */ /* 0x000fc8000000000f */
[----:B------:R-:W-:Y:S02]  /*04b0*/  FSETP.GEU.AND P0, PT, R4, RZ, PT ;  /* 0x000000ff0400720b */ /* 0x000fe40003f0e000 */
[----:B------:R-:W-:Y:S01]  /*04c0*/  FSETP.GEU.AND P1, PT, R8, RZ, PT ;  /* 0x000000ff0800720b */ /* 0x000fe20003f2e000 */
[----:B0-----:R-:W-:Y:S01]  /*04d0*/  IMAD.WIDE R6, R0, 0x4, R6 ;  /* 0x0000000400067825 */ /* 0x001fe200078e0206 */
[----:B------:R-:W-:Y:S02]  /*04e0*/  FSEL R4, R4, RZ, P0 ;  /* 0x000000ff04047208 */ /* 0x000fe40000000000 */
[----:B------:R-:W-:Y:S01]  /*04f0*/  FSEL R5, R8, RZ, P1 ;  /* 0x000000ff08057208 */ /* 0x000fe20000800000 */
[----:B------:R-:W-:Y:S04]  /*0500*/  STG.E.64 desc[UR4][R10.64], R2 ;  /* 0x000000020a007986 */ /* 0x000fe8000c101b04 */
[----:B------:R-:W-:Y:S01]  /*0510*/  STG.E.64 desc[UR4][R6.64], R4 ;  /* 0x0000000406007986 */ /* 0x000fe2000c101b04 */
[----:B------:R-:W-:Y:S05]  /*0520*/  EXIT ;  /* 0x000000000000794d */ /* 0x000fea0003800000 */
.L_x_0:
[----:B------:R-:W-:-:S00]  /*0530*/  BRA `(.L_x_0) ;  /* 0xfffffffc00fc7947 */ /* 0x000fc0000383ffff */
[----:B------:R-:W-:-:S00]  /*0540*/  NOP ;  /* 0x0000000000007918 */ /* 0x000fc00000000000 */
        /* <DEDUP_REMOVED lines=11> */
.L_x_1:


//--------------------- .nv.global.init           --------------------------
	.section	.nv.global.init,"aw",@progbits
.nv.global.init:
	.type		_$_str,@object
	.size		_$_str,(_$_str_$_2 - _$_str)
_$_str:
        /*0000*/ 	.byte	0x5f, 0x5f, 0x43, 0x55, 0x44, 0x41, 0x5f, 0x46, 0x54, 0x5a, 0x00
	.type		_$_str_$_2,@object
	.size		_$_str_$_2,(.L_1 - _$_str_$_2)
_$_str_$_2:
        /*000b*/ 	.byte	0x5f, 0x5f, 0x43, 0x55, 0x44, 0x41, 0x5f, 0x50, 0x52, 0x45, 0x43, 0x5f, 0x53, 0x51, 0x52, 0x54
        /*001b*/ 	.byte	0x00
.L_1:


//--------------------- .nv.constant0.triton_poi_fused__native_batch_norm_legit_no_training_cat_relu_6 --------------------------
	.section	.nv.constant0.triton_poi_fused__native_batch_norm_legit_no_training_cat_relu_6,"a",@progbits
	.sectionflags	@""
	.align	4
.nv.constant0.triton_poi_fused__native_batch_norm_legit_no_training_cat_relu_6:
	.zero		596
